	.headerflags	@"EF_CUDA_TEXMODE_UNIFIED EF_CUDA_64BIT_ADDRESS EF_CUDA_ACCELERATORS EF_CUDA_SM90 EF_CUDA_VIRTUAL_SM(EF_CUDA_SM90)"
	.elftype	@"ET_EXEC"


//--------------------- .nv.info                  --------------------------
	.section	.nv.info,"",@"SHT_CUDA_INFO"
	.align	4


	//----- nvinfo : EIATTR_REGCOUNT
	.align		4
        /*0000*/ 	.byte	0x04, 0x2f
        /*0002*/ 	.short	(.L_3 - .L_2)
	.align		4
.L_2:
        /*0004*/ 	.word	index@(triton_poi_fused__native_batch_norm_legit_no_training_36)
        /*0008*/ 	.word	0x00000010


	//----- nvinfo : EIATTR_MIN_STACK_SIZE
	.align		4
.L_3:
        /*000c*/ 	.byte	0x04, 0x12
        /*000e*/ 	.short	(.L_5 - .L_4)
	.align		4
.L_4:
        /*0010*/ 	.word	index@(triton_poi_fused__native_batch_norm_legit_no_training_36)
        /*0014*/ 	.word	0x00000000


	//----- nvinfo : EIATTR_FRAME_SIZE
	.align		4
.L_5:
        /*0018*/ 	.byte	0x04, 0x11
        /*001a*/ 	.short	(.L_7 - .L_6)
	.align		4
.L_6:
        /*001c*/ 	.word	index@(triton_poi_fused__native_batch_norm_legit_no_training_36)
        /*0020*/ 	.word	0x00000000


	//----- nvinfo : EIATTR_MIN_STACK_SIZE
	.align		4
.L_7:
        /*0024*/ 	.byte	0x04, 0x12
        /*0026*/ 	.short	(.L_9 - .L_8)
	.align		4
.L_8:
        /*0028*/ 	.word	index@(triton_poi_fused__native_batch_norm_legit_no_training_36)
        /*002c*/ 	.word	0x00000000
.L_9:


//--------------------- .nv.info.triton_poi_fused__native_batch_norm_legit_no_training_36 --------------------------
	.section	.nv.info.triton_poi_fused__native_batch_norm_legit_no_training_36,"",@"SHT_CUDA_INFO"
	.sectionflags	@""
	.align	4


	//----- nvinfo : EIATTR_CUDA_API_VERSION
	.align		4
        /*0000*/ 	.byte	0x04, 0x37
        /*0002*/ 	.short	(.L_11 - .L_10)
.L_10:
        /*0004*/ 	.word	0x0000007c


	//----- nvinfo : EIATTR_KPARAM_INFO
	.align		4
.L_11:
        /*0008*/ 	.byte	0x04, 0x17
        /*000a*/ 	.short	(.L_13 - .L_12)
.L_12:
        /*000c*/ 	.word	0x00000000
        /*0010*/ 	.short	0x0006
        /*0012*/ 	.short	0x0030
        /*0014*/ 	.byte	0x00, 0xf0, 0x11, 0x00


	//----- nvinfo : EIATTR_KPARAM_INFO
	.align		4
.L_13:
        /*0018*/ 	.byte	0x04, 0x17
        /*001a*/ 	.short	(.L_15 - .L_14)
.L_14:
        /*001c*/ 	.word	0x00000000
        /*0020*/ 	.short	0x0005
        /*0022*/ 	.short	0x0028
        /*0024*/ 	.byte	0x00, 0xf4, 0x21, 0x00


	//----- nvinfo : EIATTR_KPARAM_INFO
	.align		4
.L_15:
        /*0028*/ 	.byte	0x04, 0x17
        /*002a*/ 	.short	(.L_17 - .L_16)
.L_16:
        /*002c*/ 	.word	0x00000000
        /*0030*/ 	.short	0x0004
        /*0032*/ 	.short	0x0020
        /*0034*/ 	.byte	0x00, 0xf4, 0x21, 0x00


	//----- nvinfo : EIATTR_KPARAM_INFO
	.align		4
.L_17:
        /*0038*/ 	.byte	0x04, 0x17
        /*003a*/ 	.short	(.L_19 - .L_18)
.L_18:
        /*003c*/ 	.word	0x00000000
        /*0040*/ 	.short	0x0003
        /*0042*/ 	.short	0x0018
        /*0044*/ 	.byte	0x00, 0xf4, 0x21, 0x00


	//----- nvinfo : EIATTR_KPARAM_INFO
	.align		4
.L_19:
        /*0048*/ 	.byte	0x04, 0x17
        /*004a*/ 	.short	(.L_21 - .L_20)
.L_20:
        /*004c*/ 	.word	0x00000000
        /*0050*/ 	.short	0x0002
        /*0052*/ 	.short	0x0010
        /*0054*/ 	.byte	0x00, 0xf4, 0x21, 0x00


	//----- nvinfo : EIATTR_KPARAM_INFO
	.align		4
.L_21:
        /*0058*/ 	.byte	0x04, 0x17
        /*005a*/ 	.short	(.L_23 - .L_22)
.L_22:
        /*005c*/ 	.word	0x00000000
        /*0060*/ 	.short	0x0001
        /*0062*/ 	.short	0x0008
        /*0064*/ 	.byte	0x00, 0xf4, 0x21, 0x00


	//----- nvinfo : EIATTR_KPARAM_INFO
	.align		4
.L_23:
        /*0068*/ 	.byte	0x04, 0x17
        /*006a*/ 	.short	(.L_25 - .L_24)
.L_24:
        /*006c*/ 	.word	0x00000000
        /*0070*/ 	.short	0x0000
        /*0072*/ 	.short	0x0000
        /*0074*/ 	.byte	0x00, 0xf4, 0x21, 0x00


	//----- nvinfo : EIATTR_SPARSE_MMA_MASK
	.align		4
.L_25:
        /*0078*/ 	.byte	0x03, 0x50
        /*007a*/ 	.short	0x0000


	//----- nvinfo : EIATTR_MAXREG_COUNT
	.align		4
        /*007c*/ 	.byte	0x03, 0x1b
        /*007e*/ 	.short	0x00ff


	//----- nvinfo : EIATTR_EXIT_INSTR_OFFSETS
	.align		4
        /*0080*/ 	.byte	0x04, 0x1c
        /*0082*/ 	.short	(.L_27 - .L_26)


	//   ....[0]....
.L_26:
        /*0084*/ 	.word	0x000002b0


	//----- nvinfo : EIATTR_REQNTID
	.align		4
.L_27:
        /*0088*/ 	.byte	0x04, 0x10
        /*008a*/ 	.short	(.L_29 - .L_28)
.L_28:
        /*008c*/ 	.word	0x00000080
        /*0090*/ 	.word	0x00000001
        /*0094*/ 	.word	0x00000001


	//----- nvinfo : EIATTR_CBANK_PARAM_SIZE
	.align		4
.L_29:
        /*0098*/ 	.byte	0x03, 0x19
        /*009a*/ 	.short	0x0034


	//----- nvinfo : EIATTR_PARAM_CBANK
	.align		4
        /*009c*/ 	.byte	0x04, 0x0a
        /*009e*/ 	.short	(.L_31 - .L_30)
	.align		4
.L_30:
        /*00a0*/ 	.word	index@(.nv.constant0.triton_poi_fused__native_batch_norm_legit_no_training_36)
        /*00a4*/ 	.short	0x0210
        /*00a6*/ 	.short	0x0034


	//----- nvinfo : EIATTR_SW_WAR
	.align		4
.L_31:
        /*00a8*/ 	.byte	0x04, 0x36
        /*00aa*/ 	.short	(.L_33 - .L_32)
.L_32:
        /*00ac*/ 	.word	0x00000008
.L_33:


//--------------------- .nv.callgraph             --------------------------
	.section	.nv.callgraph,"",@"SHT_CUDA_CALLGRAPH"
	.align	4
	.sectionentsize	8
	.align		4
        /*0000*/ 	.word	0x00000000
	.align		4
        /*0004*/ 	.word	0xffffffff
	.align		4
        /*0008*/ 	.word	0x00000000
	.align		4
        /*000c*/ 	.word	0xfffffffe
	.align		4
        /*0010*/ 	.word	0x00000000
	.align		4
        /*0014*/ 	.word	0xfffffffd
	.align		4
        /*0018*/ 	.word	0x00000000
	.align		4
        /*001c*/ 	.word	0xfffffffc


//--------------------- .nv.constant4             --------------------------
	.section	.nv.constant4,"a",@progbits
	.align	8
	.align		8
.nv.constant4:
        /*0000*/ 	.dword	_$_str
	.align		8
        /*0008*/ 	.dword	_$_str_$_2


//--------------------- .text.triton_poi_fused__native_batch_norm_legit_no_training_36 --------------------------
	.section	.text.triton_poi_fused__native_batch_norm_legit_no_training_36,"ax",@progbits
	.align	128
        .global         triton_poi_fused__native_batch_norm_legit_no_training_36
        .type           triton_poi_fused__native_batch_norm_legit_no_training_36,@function
        .size           triton_poi_fused__native_batch_norm_legit_no_training_36,(.L_x_1 - triton_poi_fused__native_batch_norm_legit_no_training_36)
        .other          triton_poi_fused__native_batch_norm_legit_no_training_36,@"STO_CUDA_ENTRY STV_DEFAULT"
triton_poi_fused__native_batch_norm_legit_no_training_36:
.text.triton_poi_fused__native_batch_norm_legit_no_training_36:
[----:B------:R-:W-:Y:S01]  /*0000*/  LDC R1, c[0x0][0x28] ;  /* 0x00000a00ff017b82 */ /* 0x000fe20000000800 */
[----:B------:R-:W1:Y:S07]  /*0010*/  S2R R0, SR_TID.X ;  /* 0x0000000000007919 */ /* 0x000e6e0000002100 */
[----:B------:R-:W2:Y:S01]  /*0020*/  LDC.64 R6, c[0x0][0x220] ;  /* 0x00008800ff067b82 */ /* 0x000ea20000000a00 */
[----:B------:R-:W-:Y:S01]  /*0030*/  ULDC.64 UR4, c[0x0][0x208] ;  /* 0x0000820000047ab9 */ /* 0x000fe20000000a00 */
[----:B------:R-:W3:Y:S06]  /*0040*/  S2R R3, SR_CTAID.X ;  /* 0x0000000000037919 */ /* 0x000eec0000002500 */
[----:B------:R-:W4:Y:S08]  /*0050*/  LDC.64 R4, c[0x0][0x218] ;  /* 0x00008600ff047b82 */ /* 0x000f300000000a00 */
[----:B------:R-:W5:Y:S08]  /*0060*/  LDC.64 R8, c[0x0][0x228] ;  /* 0x00008a00ff087b82 */ /* 0x000f700000000a00 */
[----:B------:R-:W5:Y:S01]  /*0070*/  LDC.64 R10, c[0x0][0x230] ;  /* 0x00008c00ff0a7b82 */ /* 0x000f620000000a00 */
[----:B-1----:R-:W-:-:S02]  /*0080*/  LOP3.LUT R0, R0, 0x7f, RZ, 0xc0, !PT ;  /* 0x0000007f00007812 */ /* 0x002fc400078ec0ff */
[----:B---3--:R-:W-:Y:S02]  /*0090*/  SHF.R.S32.HI R2, RZ, 0x18, R3 ;  /* 0x00000018ff027819 */ /* 0x008fe40000011403 */
[----:B------:R-:W-:Y:S02]  /*00a0*/  LEA R0, R3, R0, 0x7 ;  /* 0x0000000003007211 */ /* 0x000fe400078e38ff */
[----:B------:R-:W-:-:S04]  /*00b0*/  SGXT R3, R2, 0x1 ;  /* 0x000000010203781a */ /* 0x000fc80000000200 */
[----:B------:R-:W-:-:S04]  /*00c0*/  LEA.HI R3, R3, R0, RZ, 0x9 ;  /* 0x0000000003037211 */ /* 0x000fc800078f48ff */
[----:B------:R-:W-:-:S04]  /*00d0*/  LOP3.LUT R3, R3, 0xfffffe00, RZ, 0xc0, !PT ;  /* 0xfffffe0003037812 */ /* 0x000fc800078ec0ff */
[----:B------:R-:W-:Y:S02]  /*00e0*/  IADD3 R13, R0, -R3, RZ ;  /* 0x80000003000d7210 */ /* 0x000fe40007ffe0ff */
[----:B------:R-:W1:Y:S03]  /*00f0*/  LDC.64 R2, c[0x0][0x210] ;  /* 0x00008400ff027b82 */ /* 0x000e660000000a00 */
[----:B--2---:R-:W-:-:S06]  /*0100*/  IMAD.WIDE R6, R13, 0x4, R6 ;  /* 0x000000040d067825 */ /* 0x004fcc00078e0206 */
[----:B------:R-:W2:Y:S01]  /*0110*/  LDG.E.EL R6, desc[UR4][R6.64] ;  /* 0x0000000406067981 */ /* 0x000ea2000c2e1900 */
[----:B----4-:R-:W-:-:S04]  /*0120*/  IMAD.WIDE R4, R13, 0x4, R4 ;  /* 0x000000040d047825 */ /* 0x010fc800078e0204 */
[C---:B-----5:R-:W-:Y:S02]  /*0130*/  IMAD.WIDE R8, R13.reuse, 0x4, R8 ;  /* 0x000000040d087825 */ /* 0x060fe400078e0208 */
[----:B------:R3:W4:Y:S02]  /*0140*/  LDG.E.EL R5, desc[UR4][R4.64] ;  /* 0x0000000404057981 */ /* 0x000724000c2e1900 */
[----:B0-----:R-:W-:Y:S02]  /*0150*/  IMAD.WIDE R10, R13, 0x4, R10 ;  /* 0x000000040d0a7825 */ /* 0x001fe400078e020a */
[----:B------:R-:W5:Y:S02]  /*0160*/  LDG.E.EL R8, desc[UR4][R8.64] ;  /* 0x0000000408087981 */ /* 0x000f64000c2e1900 */
[C---:B-1----:R-:W-:Y:S02]  /*0170*/  IMAD.WIDE R2, R0.reuse, 0x4, R2 ;  /* 0x0000000400027825 */ /* 0x042fe400078e0202 */
[----:B------:R-:W5:Y:S04]  /*0180*/  LDG.E.EL R11, desc[UR4][R10.64] ;  /* 0x000000040a0b7981 */ /* 0x000f68000c2e1900 */
[----:B------:R0:W4:Y:S01]  /*0190*/  LDG.E R12, desc[UR4][R2.64] ;  /* 0x00000004020c7981 */ /* 0x000122000c1e1900 */
[----:B---3--:R-:W-:Y:S01]  /*01a0*/  HFMA2.MMA R4, -RZ, RZ, 1.625, 0 ;  /* 0x3e800000ff047435 */ /* 0x008fe200000001ff */
[----:B0-----:R-:W0:Y:S02]  /*01b0*/  LDC.64 R2, c[0x0][0x238] ;  /* 0x00008e00ff027b82 */ /* 0x001e240000000a00 */
[----:B0-----:R-:W-:-:S04]  /*01c0*/  IMAD.WIDE R2, R0, 0x4, R2 ;  /* 0x0000000400027825 */ /* 0x001fc800078e0202 */
[----:B--2---:R-:W-:-:S04]  /*01d0*/  FADD R6, R6, 0.0010000000474974513054 ;  /* 0x3a83126f06067421 */ /* 0x004fc80000000000 */
[----:B------:R-:W0:Y:S02]  /*01e0*/  MUFU.SQRT R7, R6 ;  /* 0x0000000600077308 */ /* 0x000e240000002000 */
[C---:B0-----:R-:W-:Y:S02]  /*01f0*/  FSETP.GT.AND P0, PT, R7.reuse, 8.50705917302346158658e+37, PT ;  /* 0x7e8000000700780b */ /* 0x041fe40003f04000 */
[----:B------:R-:W-:-:S11]  /*0200*/  FSETP.GEU.AND P1, PT, R7, 1.175494350822287508e-38, PT ;  /* 0x008000000700780b */ /* 0x000fd60003f2e000 */
[----:B------:R-:W-:-:S04]  /*0210*/  @P0 FMUL R7, R7, 0.25 ;  /* 0x3e80000007070820 */ /* 0x000fc80000400000 */
[----:B------:R-:W-:-:S06]  /*0220*/  @!P1 FMUL R7, R7, 16777216 ;  /* 0x4b80000007079820 */ /* 0x000fcc0000400000 */
[----:B------:R-:W0:Y:S01]  /*0230*/  MUFU.RCP R7, R7 ;  /* 0x0000000700077308 */ /* 0x000e220000001000 */
[----:B------:R-:W-:Y:S01]  /*0240*/  FSEL R4, R4, 1, P0 ;  /* 0x3f80000004047808 */ /* 0x000fe20000000000 */
[----:B----4-:R-:W-:-:S04]  /*0250*/  FADD R5, R12, -R5 ;  /* 0x800000050c057221 */ /* 0x010fc80000000000 */
[----:B------:R-:W-:-:S04]  /*0260*/  @!P1 FMUL R4, R4, 16777216 ;  /* 0x4b80000004049820 */ /* 0x000fc80000400000 */
[----:B0-----:R-:W-:-:S04]  /*0270*/  FMUL R4, R7, R4 ;  /* 0x0000000407047220 */ /* 0x001fc80000400000 */
[----:B------:R-:W-:-:S04]  /*0280*/  FMUL R4, R5, R4 ;  /* 0x0000000405047220 */ /* 0x000fc80000400000 */
[----:B-----5:R-:W-:-:S05]  /*0290*/  FFMA R11, R8, R4, R11 ;  /* 0x00000004080b7223 */ /* 0x020fca000000000b */
[----:B------:R-:W-:Y:S01]  /*02a0*/  STG.E desc[UR4][R2.64], R11 ;  /* 0x0000000b02007986 */ /* 0x000fe2000c101904 */
[----:B------:R-:W-:Y:S05]  /*02b0*/  EXIT ;  /* 0x000000000000794d */ /* 0x000fea0003800000 */
.L_x_0:
[----:B------:R-:W-:-:S00]  /*02c0*/  BRA `(.L_x_0) ;  /* 0xfffffffc00fc7947 */ /* 0x000fc0000383ffff */
[----:B------:R-:W-:-:S00]  /*02d0*/  NOP ;  /* 0x0000000000007918 */ /* 0x000fc00000000000 */
        /* <DEDUP_REMOVED lines=10> */
.L_x_1:


//--------------------- .nv.global.init           --------------------------
	.section	.nv.global.init,"aw",@progbits
.nv.global.init:
	.type		_$_str,@object
	.size		_$_str,(_$_str_$_2 - _$_str)
_$_str:
        /*0000*/ 	.byte	0x5f, 0x5f, 0x43, 0x55, 0x44, 0x41, 0x5f, 0x46, 0x54, 0x5a, 0x00
	.type		_$_str_$_2,@object
	.size		_$_str_$_2,(.L_1 - _$_str_$_2)
_$_str_$_2:
        /*000b*/ 	.byte	0x5f, 0x5f, 0x43, 0x55, 0x44, 0x41, 0x5f, 0x50, 0x52, 0x45, 0x43, 0x5f, 0x53, 0x51, 0x52, 0x54
        /*001b*/ 	.byte	0x00
.L_1:


//--------------------- .nv.constant0.triton_poi_fused__native_batch_norm_legit_no_training_36 --------------------------
	.section	.nv.constant0.triton_poi_fused__native_batch_norm_legit_no_training_36,"a",@progbits
	.sectionflags	@""
	.align	4
.nv.constant0.triton_poi_fused__native_batch_norm_legit_no_training_36:
	.zero		580
